.version 8.0
.target sm_80
.visible .entry vector_scale_kernel(
	.param .u64 param9,
	.param .u64 param10,
	.param .u64 param11,
	.param .u64 param12
) {
	.reg .u32 %r0, %r1, %r2, %r3, %r4, %r7, %r8, %r17, %r20;
	.reg .u64 %rd5, %rd9, %rd10, %rd11, %rd12, %rd13, %rd14, %rd15, %rd16, %rd18, %rd19;
	.reg .pred %p6;
vector_scale_kernel_start:
	ld.param.u64 %rd9, [param9];
	ld.param.u64 %rd10, [param10];
	ld.param.u64 %rd11, [param11];
	ld.param.u64 %rd12, [param12];
block_10_start:
	mov.u32 %r0, %ntid.x;
	mov.u32 %r1, %ctaid.x;
	mul.lo.s32 %r2, %r0, %r1;
	mov.u32 %r3, %tid.x;
	add.u32 %r4, %r2, %r3;
	mov.u32 %r1, %r4;
	cvt.u64.u32 %rd5, %r4;
	setp.ge.u64 %p6, %rd5, %rd12;
	@%p6 bra block_10_end;
	mov.u32 %r7, 2;
	shl.b32 %r8, %r1, %r7;
	mov.u32 %r1, %r8;
	cvt.u64.u32 %rd13, %r8;
	add.u64 %rd14, %rd11, %rd13;
	cvt.u64.u32 %rd15, %r1;
	add.u64 %rd16, %rd9, %rd15;
	ld.global.u32 %r17, [%rd16];
	cvt.u64.u32 %rd18, %r17;
	mul.lo.s64 %rd19, %rd18, %rd10;
	cvt.u32.u64 %r20, %rd19;
	st.global.u32 [%rd14], %r20;
block_10_end:
vector_scale_kernel_end:
}



// ===== COMPILED SASS (sm_100) =====

	.target	sm_100

	.elftype	@"ET_EXEC"


//--------------------- .note.nv.tkinfo           --------------------------
	.section	.note.nv.tkinfo,"",@"SHT_NOTE"
	.sectionflags	@"SHF_NOTE_NV_TKINFO"
	.tkinfo
        /*0018*/ 	.word	0x00000002
        /*0030*/ 	.string	""
        /*0030*/ 	.string	"ptxas"
        /*0030*/ 	.string	"Cuda compilation tools, release 13.0, V13.0.88"
        /*0030*/ 	.string	"Build cuda_13.0.r13.0/compiler.36424714_0"
        /*0030*/ 	.string	"-arch sm_100 "



//--------------------- .note.nv.cuinfo           --------------------------
	.section	.note.nv.cuinfo,"",@"SHT_NOTE"
	.sectionflags	@"SHF_NOTE_NV_CUINFO"
        /*0018*/ 	.short	0x0002
        /*001a*/ 	.short	0x0050
        /*001c*/ 	.short	0x0082
	.zero		2


//--------------------- .nv.info                  --------------------------
	.section	.nv.info,"",@"SHT_CUDA_INFO"
	.align	4


	//----- nvinfo : EIATTR_REGCOUNT
	.align		4
        /*0000*/ 	.byte	0x04, 0x2f
        /*0002*/ 	.short	(.L_1 - .L_0)
	.align		4
.L_0:
        /*0004*/ 	.word	index@(vector_scale_kernel)
        /*0008*/ 	.word	0x0000000a


	//----- nvinfo : EIATTR_FRAME_SIZE
	.align		4
.L_1:
        /*000c*/ 	.byte	0x04, 0x11
        /*000e*/ 	.short	(.L_3 - .L_2)
	.align		4
.L_2:
        /*0010*/ 	.word	index@(vector_scale_kernel)
        /*0014*/ 	.word	0x00000000


	//----- nvinfo : EIATTR_MIN_STACK_SIZE
	.align		4
.L_3:
        /*0018*/ 	.byte	0x04, 0x12
        /*001a*/ 	.short	(.L_5 - .L_4)
	.align		4
.L_4:
        /*001c*/ 	.word	index@(vector_scale_kernel)
        /*0020*/ 	.word	0x00000000
.L_5:


//--------------------- .nv.compat                --------------------------
	.section	.nv.compat,"",@"SHT_CUDA_COMPAT_INFO"
	.align	4
        /*0000*/ 	.byte	0x02, 0x09, 0x00, 0x00, 0x02, 0x02, 0x01, 0x00, 0x02, 0x05, 0x05, 0x00, 0x03, 0x07, 0x01, 0x01
        /*0010*/ 	.byte	0x02, 0x03, 0x00, 0x00, 0x02, 0x06, 0x01, 0x00, 0x04, 0x0b, 0x08, 0x00, 0x09, 0x00, 0x00, 0x00
        /*0020*/ 	.byte	0x00, 0x00, 0x00, 0x00


//--------------------- .nv.info.vector_scale_kernel --------------------------
	.section	.nv.info.vector_scale_kernel,"",@"SHT_CUDA_INFO"
	.sectionflags	@""
	.align	4


	//----- nvinfo : EIATTR_CUDA_API_VERSION
	.align		4
        /*0000*/ 	.byte	0x04, 0x37
        /*0002*/ 	.short	(.L_7 - .L_6)
.L_6:
        /*0004*/ 	.word	0x00000082


	//----- nvinfo : EIATTR_KPARAM_INFO
	.align		4
.L_7:
        /*0008*/ 	.byte	0x04, 0x17
        /*000a*/ 	.short	(.L_9 - .L_8)
.L_8:
        /*000c*/ 	.word	0x00000000
        /*0010*/ 	.short	0x0003
        /*0012*/ 	.short	0x0018
        /*0014*/ 	.byte	0x00, 0xf0, 0x21, 0x00


	//----- nvinfo : EIATTR_KPARAM_INFO
	.align		4
.L_9:
        /*0018*/ 	.byte	0x04, 0x17
        /*001a*/ 	.short	(.L_11 - .L_10)
.L_10:
        /*001c*/ 	.word	0x00000000
        /*0020*/ 	.short	0x0002
        /*0022*/ 	.short	0x0010
        /*0024*/ 	.byte	0x00, 0xf0, 0x21, 0x00


	//----- nvinfo : EIATTR_KPARAM_INFO
	.align		4
.L_11:
        /*0028*/ 	.byte	0x04, 0x17
        /*002a*/ 	.short	(.L_13 - .L_12)
.L_12:
        /*002c*/ 	.word	0x00000000
        /*0030*/ 	.short	0x0001
        /*0032*/ 	.short	0x0008
        /*0034*/ 	.byte	0x00, 0xf0, 0x21, 0x00


	//----- nvinfo : EIATTR_KPARAM_INFO
	.align		4
.L_13:
        /*0038*/ 	.byte	0x04, 0x17
        /*003a*/ 	.short	(.L_15 - .L_14)
.L_14:
        /*003c*/ 	.word	0x00000000
        /*0040*/ 	.short	0x0000
        /*0042*/ 	.short	0x0000
        /*0044*/ 	.byte	0x00, 0xf0, 0x21, 0x00


	//----- nvinfo : EIATTR_SPARSE_MMA_MASK
	.align		4
.L_15:
        /*0048*/ 	.byte	0x03, 0x50
        /*004a*/ 	.short	0x0000


	//----- nvinfo : EIATTR_MAXREG_COUNT
	.align		4
        /*004c*/ 	.byte	0x03, 0x1b
        /*004e*/ 	.short	0x00ff


	//----- nvinfo : EIATTR_MERCURY_ISA_VERSION
	.align		4
        /*0050*/ 	.byte	0x03, 0x5f
        /*0052*/ 	.short	0x0101


	//----- nvinfo : EIATTR_VRC_CTA_INIT_COUNT
	.align		4
        /*0054*/ 	.byte	0x02, 0x4a
	.zero		1
	.zero		1


	//----- nvinfo : EIATTR_EXIT_INSTR_OFFSETS
	.align		4
        /*0058*/ 	.byte	0x04, 0x1c
        /*005a*/ 	.short	(.L_17 - .L_16)


	//   ....[0]....
.L_16:
        /*005c*/ 	.word	0x00000080


	//   ....[1]....
        /*0060*/ 	.word	0x00000150


	//----- nvinfo : EIATTR_CBANK_PARAM_SIZE
	.align		4
.L_17:
        /*0064*/ 	.byte	0x03, 0x19
        /*0066*/ 	.short	0x0020


	//----- nvinfo : EIATTR_PARAM_CBANK
	.align		4
        /*0068*/ 	.byte	0x04, 0x0a
        /*006a*/ 	.short	(.L_19 - .L_18)
	.align		4
.L_18:
        /*006c*/ 	.word	index@(.nv.constant0.vector_scale_kernel)
        /*0070*/ 	.short	0x0380
        /*0072*/ 	.short	0x0020


	//----- nvinfo : EIATTR_SW_WAR
	.align		4
.L_19:
        /*0074*/ 	.byte	0x04, 0x36
        /*0076*/ 	.short	(.L_21 - .L_20)
.L_20:
        /*0078*/ 	.word	0x00000008
.L_21:


//--------------------- .nv.callgraph             --------------------------
	.section	.nv.callgraph,"",@"SHT_CUDA_CALLGRAPH"
	.align	4
	.sectionentsize	8
	.align		4
        /*0000*/ 	.word	0x00000000
	.align		4
        /*0004*/ 	.word	0xffffffff
	.align		4
        /*0008*/ 	.word	0x00000000
	.align		4
        /*000c*/ 	.word	0xfffffffe
	.align		4
        /*0010*/ 	.word	0x00000000
	.align		4
        /*0014*/ 	.word	0xfffffffd
	.align		4
        /*0018*/ 	.word	0x00000000
	.align		4
        /*001c*/ 	.word	0xfffffffc


//--------------------- .text.vector_scale_kernel --------------------------
	.section	.text.vector_scale_kernel,"ax",@progbits
	.align	128
        .global         vector_scale_kernel
        .type           vector_scale_kernel,@function
        .size           vector_scale_kernel,(.L_x_1 - vector_scale_kernel)
        .other          vector_scale_kernel,@"STO_CUDA_ENTRY STV_DEFAULT"
vector_scale_kernel:
.text.vector_scale_kernel:
[----:B------:R-:W-:Y:S01]  /*0000*/  LDC R1, c[0x0][0x37c] ;  /* 0x0000df00ff017b82 */ /* 0x000fe20000000800 */
[----:B------:R-:W0:Y:S01]  /*0010*/  S2R R0, SR_CTAID.X ;  /* 0x0000000000007919 */ /* 0x000e220000002500 */
[----:B------:R-:W0:Y:S01]  /*0020*/  LDCU UR4, c[0x0][0x360] ;  /* 0x00006c00ff0477ac */ /* 0x000e220008000800 */
[----:B------:R-:W0:Y:S01]  /*0030*/  S2R R3, SR_TID.X ;  /* 0x0000000000037919 */ /* 0x000e220000002100 */
[----:B------:R-:W1:Y:S01]  /*0040*/  LDCU.64 UR6, c[0x0][0x398] ;  /* 0x00007300ff0677ac */ /* 0x000e620008000a00 */
[----:B0-----:R-:W-:-:S05]  /*0050*/  IMAD R0, R0, UR4, R3 ;  /* 0x0000000400007c24 */ /* 0x001fca000f8e0203 */
[----:B-1----:R-:W-:-:S04]  /*0060*/  ISETP.GE.U32.AND P0, PT, R0, UR6, PT ;  /* 0x0000000600007c0c */ /* 0x002fc8000bf06070 */
[----:B------:R-:W-:-:S13]  /*0070*/  ISETP.GE.U32.AND.EX P0, PT, RZ, UR7, PT, P0 ;  /* 0x00000007ff007c0c */ /* 0x000fda000bf06100 */
[----:B------:R-:W-:Y:S05]  /*0080*/  @P0 EXIT ;  /* 0x000000000000094d */ /* 0x000fea0003800000 */
[----:B------:R-:W0:Y:S01]  /*0090*/  LDCU.64 UR6, c[0x0][0x380] ;  /* 0x00007000ff0677ac */ /* 0x000e220008000a00 */
[----:B------:R-:W-:Y:S01]  /*00a0*/  IMAD.SHL.U32 R0, R0, 0x4, RZ ;  /* 0x0000000400007824 */ /* 0x000fe200078e00ff */
[----:B------:R-:W1:Y:S01]  /*00b0*/  LDCU.64 UR4, c[0x0][0x358] ;  /* 0x00006b00ff0477ac */ /* 0x000e620008000a00 */
[----:B------:R-:W2:Y:S03]  /*00c0*/  LDCU UR8, c[0x0][0x388] ;  /* 0x00007100ff0877ac */ /* 0x000ea60008000800 */
[----:B0-----:R-:W-:-:S04]  /*00d0*/  IADD3 R2, P0, PT, R0, UR6, RZ ;  /* 0x0000000600027c10 */ /* 0x001fc8000ff1e0ff */
[----:B------:R-:W-:Y:S01]  /*00e0*/  IADD3.X R3, PT, PT, RZ, UR7, RZ, P0, !PT ;  /* 0x00000007ff037c10 */ /* 0x000fe200087fe4ff */
[----:B------:R-:W0:Y:S04]  /*00f0*/  LDCU.64 UR6, c[0x0][0x390] ;  /* 0x00007200ff0677ac */ /* 0x000e280008000a00 */
[----:B-1----:R-:W2:Y:S01]  /*0100*/  LDG.E R2, desc[UR4][R2.64] ;  /* 0x0000000402027981 */ /* 0x002ea2000c1e1900 */
[----:B0-----:R-:W-:-:S05]  /*0110*/  IADD3 R4, P0, PT, R0, UR6, RZ ;  /* 0x0000000600047c10 */ /* 0x001fca000ff1e0ff */
[----:B------:R-:W-:Y:S02]  /*0120*/  IMAD.X R5, RZ, RZ, UR7, P0 ;  /* 0x00000007ff057e24 */ /* 0x000fe400080e06ff */
[----:B--2---:R-:W-:-:S05]  /*0130*/  IMAD R7, R2, UR8, RZ ;  /* 0x0000000802077c24 */ /* 0x004fca000f8e02ff */
[----:B------:R-:W-:Y:S01]  /*0140*/  STG.E desc[UR4][R4.64], R7 ;  /* 0x0000000704007986 */ /* 0x000fe2000c101904 */
[----:B------:R-:W-:Y:S05]  /*0150*/  EXIT ;  /* 0x000000000000794d */ /* 0x000fea0003800000 */
.L_x_0:
[----:B------:R-:W-:-:S00]  /*0160*/  BRA `(.L_x_0) ;  /* 0xfffffffc00fc7947 */ /* 0x000fc0000383ffff */
[----:B------:R-:W-:-:S00]  /*0170*/  NOP ;  /* 0x0000000000007918 */ /* 0x000fc00000000000 */
        /* <DEDUP_REMOVED lines=8> */
.L_x_1:


//--------------------- .nv.shared.reserved.0     --------------------------
	.section	.nv.shared.reserved.0,"aw",@nobits
	.weak		__nv_reservedSMEM_offset_0_alias
	.size		__nv_reservedSMEM_offset_0_alias, 0, 64
	.other		__nv_reservedSMEM_offset_0_alias,@"STO_CUDA_RESERVED_SHARED STV_DEFAULT"
__nv_reservedSMEM_offset_0_alias:
	.zero		0
	.zero		64


//--------------------- .nv.constant0.vector_scale_kernel --------------------------
	.section	.nv.constant0.vector_scale_kernel,"a",@progbits
	.sectionflags	@""
	.align	4
.nv.constant0.vector_scale_kernel:
	.zero		928


//--------------------- SYMBOLS --------------------------

	.type		.nv.reservedSmem.offset0,@object
	.size		.nv.reservedSmem.offset0,0x4
